//
// Generated by NVIDIA NVVM Compiler
//
// Compiler Build ID: CL-36424714
// Cuda compilation tools, release 13.0, V13.0.88
// Based on NVVM 20.0.0
//

.version 9.0
.target sm_100
.address_size 64

	// .globl	_Z4showItLi16EEvPAT0__T_S2_S2_S2_

.visible .entry _Z4showItLi16EEvPAT0__T_S2_S2_S2_(
	.param .u64 .ptr .align 1 _Z4showItLi16EEvPAT0__T_S2_S2_S2__param_0,
	.param .u64 .ptr .align 1 _Z4showItLi16EEvPAT0__T_S2_S2_S2__param_1,
	.param .u64 .ptr .align 1 _Z4showItLi16EEvPAT0__T_S2_S2_S2__param_2,
	.param .u64 .ptr .align 1 _Z4showItLi16EEvPAT0__T_S2_S2_S2__param_3
)
{
	.reg .b32 	%r<9>;
	.reg .b64 	%rd<19>;

	ld.param.u64 	%rd1, [_Z4showItLi16EEvPAT0__T_S2_S2_S2__param_0];
	ld.param.u64 	%rd2, [_Z4showItLi16EEvPAT0__T_S2_S2_S2__param_1];
	ld.param.u64 	%rd3, [_Z4showItLi16EEvPAT0__T_S2_S2_S2__param_2];
	ld.param.u64 	%rd4, [_Z4showItLi16EEvPAT0__T_S2_S2_S2__param_3];
	cvta.to.global.u64 	%rd5, %rd4;
	cvta.to.global.u64 	%rd6, %rd3;
	cvta.to.global.u64 	%rd7, %rd2;
	cvta.to.global.u64 	%rd8, %rd1;
	mov.u32 	%r1, %ctaid.x;
	mov.u32 	%r2, %ntid.x;
	mov.u32 	%r3, %tid.x;
	mad.lo.s32 	%r4, %r1, %r2, %r3;
	mov.u32 	%r5, %ctaid.y;
	mov.u32 	%r6, %ntid.y;
	mov.u32 	%r7, %tid.y;
	mad.lo.s32 	%r8, %r5, %r6, %r7;
	mul.wide.s32 	%rd9, %r4, 32;
	add.s64 	%rd10, %rd8, %rd9;
	mul.wide.u32 	%rd11, %r8, 2;
	add.s64 	%rd12, %rd10, %rd11;
	st.global.u16 	[%rd12], %r3;
	add.s64 	%rd13, %rd7, %rd9;
	add.s64 	%rd14, %rd13, %rd11;
	st.global.u16 	[%rd14], %r7;
	add.s64 	%rd15, %rd6, %rd9;
	add.s64 	%rd16, %rd15, %rd11;
	st.global.u16 	[%rd16], %r1;
	add.s64 	%rd17, %rd5, %rd9;
	add.s64 	%rd18, %rd17, %rd11;
	st.global.u16 	[%rd18], %r5;
	ret;

}


// ===== COMPILED SASS (sm_100) =====

	.target	sm_100

	.elftype	@"ET_EXEC"


//--------------------- .note.nv.tkinfo           --------------------------
	.section	.note.nv.tkinfo,"",@"SHT_NOTE"
	.sectionflags	@"SHF_NOTE_NV_TKINFO"
	.tkinfo
        /*0018*/ 	.word	0x00000002
        /*0030*/ 	.string	""
        /*0030*/ 	.string	"ptxas"
        /*0030*/ 	.string	"Cuda compilation tools, release 13.0, V13.0.88"
        /*0030*/ 	.string	"Build cuda_13.0.r13.0/compiler.36424714_0"
        /*0030*/ 	.string	"-arch sm_100 -m 64 "



//--------------------- .note.nv.cuinfo           --------------------------
	.section	.note.nv.cuinfo,"",@"SHT_NOTE"
	.sectionflags	@"SHF_NOTE_NV_CUINFO"
        /*0018*/ 	.short	0x0002
        /*001a*/ 	.short	0x0064
        /*001c*/ 	.short	0x0082
	.zero		2


//--------------------- .nv.info                  --------------------------
	.section	.nv.info,"",@"SHT_CUDA_INFO"
	.align	4


	//----- nvinfo : EIATTR_REGCOUNT
	.align		4
        /*0000*/ 	.byte	0x04, 0x2f
        /*0002*/ 	.short	(.L_1 - .L_0)
	.align		4
.L_0:
        /*0004*/ 	.word	index@(_Z4showItLi16EEvPAT0__T_S2_S2_S2_)
        /*0008*/ 	.word	0x00000014


	//----- nvinfo : EIATTR_FRAME_SIZE
	.align		4
.L_1:
        /*000c*/ 	.byte	0x04, 0x11
        /*000e*/ 	.short	(.L_3 - .L_2)
	.align		4
.L_2:
        /*0010*/ 	.word	index@(_Z4showItLi16EEvPAT0__T_S2_S2_S2_)
        /*0014*/ 	.word	0x00000000


	//----- nvinfo : EIATTR_MIN_STACK_SIZE
	.align		4
.L_3:
        /*0018*/ 	.byte	0x04, 0x12
        /*001a*/ 	.short	(.L_5 - .L_4)
	.align		4
.L_4:
        /*001c*/ 	.word	index@(_Z4showItLi16EEvPAT0__T_S2_S2_S2_)
        /*0020*/ 	.word	0x00000000
.L_5:


//--------------------- .nv.compat                --------------------------
	.section	.nv.compat,"",@"SHT_CUDA_COMPAT_INFO"
	.align	4
        /*0000*/ 	.byte	0x02, 0x09, 0x00, 0x00, 0x02, 0x02, 0x01, 0x00, 0x02, 0x05, 0x05, 0x00, 0x03, 0x07, 0x01, 0x01
        /*0010*/ 	.byte	0x02, 0x03, 0x00, 0x00, 0x02, 0x06, 0x01, 0x00, 0x04, 0x0b, 0x08, 0x00, 0x09, 0x00, 0x00, 0x00
        /*0020*/ 	.byte	0x00, 0x00, 0x00, 0x00


//--------------------- .nv.info._Z4showItLi16EEvPAT0__T_S2_S2_S2_ --------------------------
	.section	.nv.info._Z4showItLi16EEvPAT0__T_S2_S2_S2_,"",@"SHT_CUDA_INFO"
	.sectionflags	@""
	.align	4


	//----- nvinfo : EIATTR_CUDA_API_VERSION
	.align		4
        /*0000*/ 	.byte	0x04, 0x37
        /*0002*/ 	.short	(.L_7 - .L_6)
.L_6:
        /*0004*/ 	.word	0x00000082


	//----- nvinfo : EIATTR_KPARAM_INFO
	.align		4
.L_7:
        /*0008*/ 	.byte	0x04, 0x17
        /*000a*/ 	.short	(.L_9 - .L_8)
.L_8:
        /*000c*/ 	.word	0x00000000
        /*0010*/ 	.short	0x0003
        /*0012*/ 	.short	0x0018
        /*0014*/ 	.byte	0x00, 0xf5, 0x21, 0x00


	//----- nvinfo : EIATTR_KPARAM_INFO
	.align		4
.L_9:
        /*0018*/ 	.byte	0x04, 0x17
        /*001a*/ 	.short	(.L_11 - .L_10)
.L_10:
        /*001c*/ 	.word	0x00000000
        /*0020*/ 	.short	0x0002
        /*0022*/ 	.short	0x0010
        /*0024*/ 	.byte	0x00, 0xf5, 0x21, 0x00


	//----- nvinfo : EIATTR_KPARAM_INFO
	.align		4
.L_11:
        /*0028*/ 	.byte	0x04, 0x17
        /*002a*/ 	.short	(.L_13 - .L_12)
.L_12:
        /*002c*/ 	.word	0x00000000
        /*0030*/ 	.short	0x0001
        /*0032*/ 	.short	0x0008
        /*0034*/ 	.byte	0x00, 0xf5, 0x21, 0x00


	//----- nvinfo : EIATTR_KPARAM_INFO
	.align		4
.L_13:
        /*0038*/ 	.byte	0x04, 0x17
        /*003a*/ 	.short	(.L_15 - .L_14)
.L_14:
        /*003c*/ 	.word	0x00000000
        /*0040*/ 	.short	0x0000
        /*0042*/ 	.short	0x0000
        /*0044*/ 	.byte	0x00, 0xf5, 0x21, 0x00


	//----- nvinfo : EIATTR_SPARSE_MMA_MASK
	.align		4
.L_15:
        /*0048*/ 	.byte	0x03, 0x50
        /*004a*/ 	.short	0x0000


	//----- nvinfo : EIATTR_MAXREG_COUNT
	.align		4
        /*004c*/ 	.byte	0x03, 0x1b
        /*004e*/ 	.short	0x00ff


	//----- nvinfo : EIATTR_MERCURY_ISA_VERSION
	.align		4
        /*0050*/ 	.byte	0x03, 0x5f
        /*0052*/ 	.short	0x0101


	//----- nvinfo : EIATTR_VRC_CTA_INIT_COUNT
	.align		4
        /*0054*/ 	.byte	0x02, 0x4a
	.zero		1
	.zero		1


	//----- nvinfo : EIATTR_EXIT_INSTR_OFFSETS
	.align		4
        /*0058*/ 	.byte	0x04, 0x1c
        /*005a*/ 	.short	(.L_17 - .L_16)


	//   ....[0]....
.L_16:
        /*005c*/ 	.word	0x000001a0


	//----- nvinfo : EIATTR_CBANK_PARAM_SIZE
	.align		4
.L_17:
        /*0060*/ 	.byte	0x03, 0x19
        /*0062*/ 	.short	0x0020


	//----- nvinfo : EIATTR_PARAM_CBANK
	.align		4
        /*0064*/ 	.byte	0x04, 0x0a
        /*0066*/ 	.short	(.L_19 - .L_18)
	.align		4
.L_18:
        /*0068*/ 	.word	index@(.nv.constant0._Z4showItLi16EEvPAT0__T_S2_S2_S2_)
        /*006c*/ 	.short	0x0380
        /*006e*/ 	.short	0x0020


	//----- nvinfo : EIATTR_SW_WAR
	.align		4
.L_19:
        /*0070*/ 	.byte	0x04, 0x36
        /*0072*/ 	.short	(.L_21 - .L_20)
.L_20:
        /*0074*/ 	.word	0x00000008
.L_21:


//--------------------- .nv.callgraph             --------------------------
	.section	.nv.callgraph,"",@"SHT_CUDA_CALLGRAPH"
	.align	4
	.sectionentsize	8
	.align		4
        /*0000*/ 	.word	0x00000000
	.align		4
        /*0004*/ 	.word	0xffffffff
	.align		4
        /*0008*/ 	.word	0x00000000
	.align		4
        /*000c*/ 	.word	0xfffffffe
	.align		4
        /*0010*/ 	.word	0x00000000
	.align		4
        /*0014*/ 	.word	0xfffffffd
	.align		4
        /*0018*/ 	.word	0x00000000
	.align		4
        /*001c*/ 	.word	0xfffffffc


//--------------------- .text._Z4showItLi16EEvPAT0__T_S2_S2_S2_ --------------------------
	.section	.text._Z4showItLi16EEvPAT0__T_S2_S2_S2_,"ax",@progbits
	.align	128
        .global         _Z4showItLi16EEvPAT0__T_S2_S2_S2_
        .type           _Z4showItLi16EEvPAT0__T_S2_S2_S2_,@function
        .size           _Z4showItLi16EEvPAT0__T_S2_S2_S2_,(.L_x_1 - _Z4showItLi16EEvPAT0__T_S2_S2_S2_)
        .other          _Z4showItLi16EEvPAT0__T_S2_S2_S2_,@"STO_CUDA_ENTRY STV_DEFAULT"
_Z4showItLi16EEvPAT0__T_S2_S2_S2_:
.text._Z4showItLi16EEvPAT0__T_S2_S2_S2_:
[----:B------:R-:W-:Y:S01]  /*0000*/  LDC R1, c[0x0][0x37c] ;  /* 0x0000df00ff017b82 */ /* 0x000fe20000000800 */
[----:B------:R-:W0:Y:S07]  /*0010*/  S2R R2, SR_CTAID.X ;  /* 0x0000000000027919 */ /* 0x000e2e0000002500 */
[----:B------:R-:W1:Y:S01]  /*0020*/  LDC.64 R6, c[0x0][0x380] ;  /* 0x0000e000ff067b82 */ /* 0x000e620000000a00 */
[----:B------:R-:W0:Y:S01]  /*0030*/  LDCU UR6, c[0x0][0x360] ;  /* 0x00006c00ff0677ac */ /* 0x000e220008000800 */
[----:B------:R-:W0:Y:S01]  /*0040*/  S2R R5, SR_TID.X ;  /* 0x0000000000057919 */ /* 0x000e220000002100 */
[----:B------:R-:W2:Y:S01]  /*0050*/  LDCU UR7, c[0x0][0x364] ;  /* 0x00006c80ff0777ac */ /* 0x000ea20008000800 */
[----:B------:R-:W2:Y:S04]  /*0060*/  S2R R0, SR_CTAID.Y ;  /* 0x0000000000007919 */ /* 0x000ea80000002600 */
[----:B------:R-:W3:Y:S01]  /*0070*/  LDC.64 R8, c[0x0][0x388] ;  /* 0x0000e200ff087b82 */ /* 0x000ee20000000a00 */
[----:B------:R-:W4:Y:S01]  /*0080*/  LDCU.64 UR4, c[0x0][0x358] ;  /* 0x00006b00ff0477ac */ /* 0x000f220008000a00 */
[----:B------:R-:W2:Y:S06]  /*0090*/  S2R R3, SR_TID.Y ;  /* 0x0000000000037919 */ /* 0x000eac0000002200 */
[----:B------:R-:W5:Y:S08]  /*00a0*/  LDC.64 R10, c[0x0][0x390] ;  /* 0x0000e400ff0a7b82 */ /* 0x000f700000000a00 */
[----:B------:R-:W4:Y:S01]  /*00b0*/  LDC.64 R12, c[0x0][0x398] ;  /* 0x0000e600ff0c7b82 */ /* 0x000f220000000a00 */
[----:B0-----:R-:W-:-:S04]  /*00c0*/  IMAD R15, R2, UR6, R5 ;  /* 0x00000006020f7c24 */ /* 0x001fc8000f8e0205 */
[----:B-1----:R-:W-:-:S04]  /*00d0*/  IMAD.WIDE R6, R15, 0x20, R6 ;  /* 0x000000200f067825 */ /* 0x002fc800078e0206 */
[----:B---3--:R-:W-:-:S04]  /*00e0*/  IMAD.WIDE R8, R15, 0x20, R8 ;  /* 0x000000200f087825 */ /* 0x008fc800078e0208 */
[----:B--2---:R-:W-:Y:S02]  /*00f0*/  IMAD R17, R0, UR7, R3 ;  /* 0x0000000700117c24 */ /* 0x004fe4000f8e0203 */
[----:B-----5:R-:W-:-:S04]  /*0100*/  IMAD.WIDE R10, R15, 0x20, R10 ;  /* 0x000000200f0a7825 */ /* 0x020fc800078e020a */
[----:B----4-:R-:W-:-:S04]  /*0110*/  IMAD.WIDE R12, R15, 0x20, R12 ;  /* 0x000000200f0c7825 */ /* 0x010fc800078e020c */
[----:B------:R-:W-:-:S04]  /*0120*/  IMAD.WIDE.U32 R6, R17, 0x2, R6 ;  /* 0x0000000211067825 */ /* 0x000fc800078e0006 */
[C---:B------:R-:W-:Y:S01]  /*0130*/  IMAD.WIDE.U32 R8, R17.reuse, 0x2, R8 ;  /* 0x0000000211087825 */ /* 0x040fe200078e0008 */
[----:B------:R-:W-:Y:S03]  /*0140*/  STG.E.U16 desc[UR4][R6.64], R5 ;  /* 0x0000000506007986 */ /* 0x000fe6000c101504 */
[C---:B------:R-:W-:Y:S01]  /*0150*/  IMAD.WIDE.U32 R10, R17.reuse, 0x2, R10 ;  /* 0x00000002110a7825 */ /* 0x040fe200078e000a */
[----:B------:R-:W-:Y:S03]  /*0160*/  STG.E.U16 desc[UR4][R8.64], R3 ;  /* 0x0000000308007986 */ /* 0x000fe6000c101504 */
[----:B------:R-:W-:Y:S01]  /*0170*/  IMAD.WIDE.U32 R12, R17, 0x2, R12 ;  /* 0x00000002110c7825 */ /* 0x000fe200078e000c */
[----:B------:R-:W-:Y:S04]  /*0180*/  STG.E.U16 desc[UR4][R10.64], R2 ;  /* 0x000000020a007986 */ /* 0x000fe8000c101504 */
[----:B------:R-:W-:Y:S01]  /*0190*/  STG.E.U16 desc[UR4][R12.64], R0 ;  /* 0x000000000c007986 */ /* 0x000fe2000c101504 */
[----:B------:R-:W-:Y:S05]  /*01a0*/  EXIT ;  /* 0x000000000000794d */ /* 0x000fea0003800000 */
.L_x_0:
[----:B------:R-:W-:-:S00]  /*01b0*/  BRA `(.L_x_0) ;  /* 0xfffffffc00fc7947 */ /* 0x000fc0000383ffff */
[----:B------:R-:W-:-:S00]  /*01c0*/  NOP ;  /* 0x0000000000007918 */ /* 0x000fc00000000000 */
        /* <DEDUP_REMOVED lines=11> */
.L_x_1:


//--------------------- .nv.shared.reserved.0     --------------------------
	.section	.nv.shared.reserved.0,"aw",@nobits
	.weak		__nv_reservedSMEM_offset_0_alias
	.size		__nv_reservedSMEM_offset_0_alias, 0, 64
	.other		__nv_reservedSMEM_offset_0_alias,@"STO_CUDA_RESERVED_SHARED STV_DEFAULT"
__nv_reservedSMEM_offset_0_alias:
	.zero		0
	.zero		64


//--------------------- .nv.constant0._Z4showItLi16EEvPAT0__T_S2_S2_S2_ --------------------------
	.section	.nv.constant0._Z4showItLi16EEvPAT0__T_S2_S2_S2_,"a",@progbits
	.sectionflags	@""
	.align	4
.nv.constant0._Z4showItLi16EEvPAT0__T_S2_S2_S2_:
	.zero		928


//--------------------- SYMBOLS --------------------------

	.type		.nv.reservedSmem.offset0,@object
	.size		.nv.reservedSmem.offset0,0x4
